//
// Generated by NVIDIA NVVM Compiler
//
// Compiler Build ID: CL-36424714
// Cuda compilation tools, release 13.0, V13.0.88
// Based on NVVM 20.0.0
//

.version 9.0
.target sm_100
.address_size 64

	// .globl	_Z14prefixSumNaivePiS_
// _ZZ14prefixSumNaivePiS_E4smem has been demoted
// _ZZ11prefixSumWEPiS_E4smem has been demoted

.visible .entry _Z14prefixSumNaivePiS_(
	.param .u64 .ptr .align 1 _Z14prefixSumNaivePiS__param_0,
	.param .u64 .ptr .align 1 _Z14prefixSumNaivePiS__param_1
)
{
	.reg .pred 	%p<8>;
	.reg .b32 	%r<25>;
	.reg .b64 	%rd<9>;
	// demoted variable
	.shared .align 4 .b8 _ZZ14prefixSumNaivePiS_E4smem[128];
	ld.param.u64 	%rd1, [_Z14prefixSumNaivePiS__param_0];
	ld.param.u64 	%rd2, [_Z14prefixSumNaivePiS__param_1];
	mov.u32 	%r1, %tid.x;
	mov.u32 	%r4, %ctaid.x;
	mov.u32 	%r5, %ntid.x;
	mad.lo.s32 	%r2, %r4, %r5, %r1;
	setp.gt.s32 	%p1, %r2, 31;
	shl.b32 	%r6, %r1, 2;
	mov.u32 	%r7, _ZZ14prefixSumNaivePiS_E4smem;
	add.s32 	%r3, %r7, %r6;
	@%p1 bra 	$L__BB0_2;
	cvta.to.global.u64 	%rd3, %rd1;
	mul.wide.s32 	%rd4, %r2, 4;
	add.s64 	%rd5, %rd3, %rd4;
	ld.global.u32 	%r8, [%rd5];
	st.shared.u32 	[%r3], %r8;
$L__BB0_2:
	bar.sync 	0;
	setp.eq.s32 	%p2, %r1, 0;
	@%p2 bra 	$L__BB0_4;
	ld.shared.u32 	%r9, [%r3+-4];
	ld.shared.u32 	%r10, [%r3];
	add.s32 	%r11, %r10, %r9;
	st.shared.u32 	[%r3], %r11;
$L__BB0_4:
	bar.sync 	0;
	setp.lt.u32 	%p3, %r1, 2;
	@%p3 bra 	$L__BB0_6;
	ld.shared.u32 	%r12, [%r3+-8];
	ld.shared.u32 	%r13, [%r3];
	add.s32 	%r14, %r13, %r12;
	st.shared.u32 	[%r3], %r14;
$L__BB0_6:
	bar.sync 	0;
	setp.lt.u32 	%p4, %r1, 4;
	@%p4 bra 	$L__BB0_8;
	ld.shared.u32 	%r15, [%r3+-16];
	ld.shared.u32 	%r16, [%r3];
	add.s32 	%r17, %r16, %r15;
	st.shared.u32 	[%r3], %r17;
$L__BB0_8:
	bar.sync 	0;
	setp.lt.u32 	%p5, %r1, 8;
	@%p5 bra 	$L__BB0_10;
	ld.shared.u32 	%r18, [%r3+-32];
	ld.shared.u32 	%r19, [%r3];
	add.s32 	%r20, %r19, %r18;
	st.shared.u32 	[%r3], %r20;
$L__BB0_10:
	bar.sync 	0;
	setp.lt.u32 	%p6, %r1, 16;
	@%p6 bra 	$L__BB0_12;
	ld.shared.u32 	%r21, [%r3+-64];
	ld.shared.u32 	%r22, [%r3];
	add.s32 	%r23, %r22, %r21;
	st.shared.u32 	[%r3], %r23;
$L__BB0_12:
	setp.gt.s32 	%p7, %r2, 31;
	@%p7 bra 	$L__BB0_14;
	ld.shared.u32 	%r24, [%r3];
	cvta.to.global.u64 	%rd6, %rd2;
	mul.wide.s32 	%rd7, %r2, 4;
	add.s64 	%rd8, %rd6, %rd7;
	st.global.u32 	[%rd8], %r24;
$L__BB0_14:
	ret;

}
	// .globl	_Z11prefixSumWEPiS_
.visible .entry _Z11prefixSumWEPiS_(
	.param .u64 .ptr .align 1 _Z11prefixSumWEPiS__param_0,
	.param .u64 .ptr .align 1 _Z11prefixSumWEPiS__param_1
)
{
	.reg .pred 	%p<13>;
	.reg .b32 	%r<68>;
	.reg .b64 	%rd<9>;
	// demoted variable
	.shared .align 4 .b8 _ZZ11prefixSumWEPiS_E4smem[128];
	ld.param.u64 	%rd1, [_Z11prefixSumWEPiS__param_0];
	ld.param.u64 	%rd2, [_Z11prefixSumWEPiS__param_1];
	mov.u32 	%r1, %tid.x;
	mov.u32 	%r7, %ctaid.x;
	mov.u32 	%r2, %ntid.x;
	mad.lo.s32 	%r3, %r7, %r2, %r1;
	setp.gt.s32 	%p1, %r3, 31;
	shl.b32 	%r8, %r1, 2;
	mov.u32 	%r9, _ZZ11prefixSumWEPiS_E4smem;
	add.s32 	%r4, %r9, %r8;
	@%p1 bra 	$L__BB1_2;
	cvta.to.global.u64 	%rd3, %rd1;
	mul.wide.s32 	%rd4, %r3, 4;
	add.s64 	%rd5, %rd3, %rd4;
	ld.global.u32 	%r10, [%rd5];
	st.shared.u32 	[%r4], %r10;
$L__BB1_2:
	shl.b32 	%r11, %r1, 1;
	add.s32 	%r5, %r11, 2;
	bar.sync 	0;
	setp.gt.u32 	%p2, %r1, 15;
	add.s32 	%r6, %r4, %r8;
	@%p2 bra 	$L__BB1_4;
	ld.shared.u32 	%r13, [%r6];
	ld.shared.u32 	%r14, [%r6+4];
	add.s32 	%r15, %r14, %r13;
	st.shared.u32 	[%r6+4], %r15;
$L__BB1_4:
	bar.sync 	0;
	setp.gt.u32 	%p3, %r1, 7;
	@%p3 bra 	$L__BB1_6;
	shl.b32 	%r16, %r5, 3;
	add.s32 	%r18, %r9, %r16;
	ld.shared.u32 	%r19, [%r18+-12];
	ld.shared.u32 	%r20, [%r18+-4];
	add.s32 	%r21, %r20, %r19;
	st.shared.u32 	[%r18+-4], %r21;
$L__BB1_6:
	bar.sync 	0;
	setp.gt.u32 	%p4, %r1, 3;
	@%p4 bra 	$L__BB1_8;
	shl.b32 	%r22, %r5, 4;
	add.s32 	%r24, %r9, %r22;
	ld.shared.u32 	%r25, [%r24+-20];
	ld.shared.u32 	%r26, [%r24+-4];
	add.s32 	%r27, %r26, %r25;
	st.shared.u32 	[%r24+-4], %r27;
$L__BB1_8:
	bar.sync 	0;
	setp.gt.u32 	%p5, %r1, 1;
	@%p5 bra 	$L__BB1_10;
	shl.b32 	%r28, %r5, 5;
	add.s32 	%r30, %r9, %r28;
	ld.shared.u32 	%r31, [%r30+-36];
	ld.shared.u32 	%r32, [%r30+-4];
	add.s32 	%r33, %r32, %r31;
	st.shared.u32 	[%r30+-4], %r33;
$L__BB1_10:
	bar.sync 	0;
	setp.ne.s32 	%p6, %r1, 0;
	@%p6 bra 	$L__BB1_12;
	ld.shared.u32 	%r35, [_ZZ11prefixSumWEPiS_E4smem+60];
	ld.shared.u32 	%r36, [_ZZ11prefixSumWEPiS_E4smem+124];
	add.s32 	%r37, %r36, %r35;
	st.shared.u32 	[_ZZ11prefixSumWEPiS_E4smem+124], %r37;
	shl.b32 	%r38, %r2, 2;
	add.s32 	%r39, %r9, %r38;
	mov.b32 	%r40, 0;
	st.shared.u32 	[%r39+-4], %r40;
$L__BB1_12:
	setp.ne.s32 	%p7, %r1, 0;
	bar.sync 	0;
	@%p7 bra 	$L__BB1_14;
	ld.shared.u32 	%r41, [_ZZ11prefixSumWEPiS_E4smem+124];
	ld.shared.u32 	%r42, [_ZZ11prefixSumWEPiS_E4smem+60];
	add.s32 	%r43, %r42, %r41;
	st.shared.u32 	[_ZZ11prefixSumWEPiS_E4smem+124], %r43;
	st.shared.u32 	[_ZZ11prefixSumWEPiS_E4smem+60], %r41;
$L__BB1_14:
	setp.gt.u32 	%p8, %r1, 1;
	bar.sync 	0;
	@%p8 bra 	$L__BB1_16;
	shl.b32 	%r44, %r5, 5;
	add.s32 	%r46, %r9, %r44;
	ld.shared.u32 	%r47, [%r46+-4];
	ld.shared.u32 	%r48, [%r46+-36];
	add.s32 	%r49, %r48, %r47;
	st.shared.u32 	[%r46+-4], %r49;
	st.shared.u32 	[%r46+-36], %r47;
$L__BB1_16:
	setp.gt.u32 	%p9, %r1, 3;
	bar.sync 	0;
	@%p9 bra 	$L__BB1_18;
	shl.b32 	%r50, %r5, 4;
	add.s32 	%r52, %r9, %r50;
	ld.shared.u32 	%r53, [%r52+-4];
	ld.shared.u32 	%r54, [%r52+-20];
	add.s32 	%r55, %r54, %r53;
	st.shared.u32 	[%r52+-4], %r55;
	st.shared.u32 	[%r52+-20], %r53;
$L__BB1_18:
	setp.gt.u32 	%p10, %r1, 7;
	bar.sync 	0;
	@%p10 bra 	$L__BB1_20;
	shl.b32 	%r56, %r5, 3;
	add.s32 	%r58, %r9, %r56;
	ld.shared.u32 	%r59, [%r58+-4];
	ld.shared.u32 	%r60, [%r58+-12];
	add.s32 	%r61, %r60, %r59;
	st.shared.u32 	[%r58+-4], %r61;
	st.shared.u32 	[%r58+-12], %r59;
$L__BB1_20:
	setp.gt.u32 	%p11, %r1, 15;
	bar.sync 	0;
	@%p11 bra 	$L__BB1_22;
	ld.shared.u32 	%r62, [%r6+4];
	ld.shared.u32 	%r63, [%r6];
	add.s32 	%r64, %r63, %r62;
	st.shared.u32 	[%r6+4], %r64;
	st.shared.u32 	[%r6], %r62;
$L__BB1_22:
	setp.gt.s32 	%p12, %r3, 31;
	@%p12 bra 	$L__BB1_24;
	sub.s32 	%r66, %r6, %r8;
	ld.shared.u32 	%r67, [%r66];
	cvta.to.global.u64 	%rd6, %rd2;
	mul.wide.s32 	%rd7, %r3, 4;
	add.s64 	%rd8, %rd6, %rd7;
	st.global.u32 	[%rd8], %r67;
$L__BB1_24:
	ret;

}


// ===== COMPILED SASS (sm_100) =====

	.target	sm_100

	.elftype	@"ET_EXEC"


//--------------------- .note.nv.tkinfo           --------------------------
	.section	.note.nv.tkinfo,"",@"SHT_NOTE"
	.sectionflags	@"SHF_NOTE_NV_TKINFO"
	.tkinfo
        /*0018*/ 	.word	0x00000002
        /*0030*/ 	.string	""
        /*0030*/ 	.string	"ptxas"
        /*0030*/ 	.string	"Cuda compilation tools, release 13.0, V13.0.88"
        /*0030*/ 	.string	"Build cuda_13.0.r13.0/compiler.36424714_0"
        /*0030*/ 	.string	"-arch sm_100 -m 64 "



//--------------------- .note.nv.cuinfo           --------------------------
	.section	.note.nv.cuinfo,"",@"SHT_NOTE"
	.sectionflags	@"SHF_NOTE_NV_CUINFO"
        /*0018*/ 	.short	0x0002
        /*001a*/ 	.short	0x0064
        /*001c*/ 	.short	0x0082
	.zero		2


//--------------------- .nv.info                  --------------------------
	.section	.nv.info,"",@"SHT_CUDA_INFO"
	.align	4


	//----- nvinfo : EIATTR_REGCOUNT
	.align		4
        /*0000*/ 	.byte	0x04, 0x2f
        /*0002*/ 	.short	(.L_1 - .L_0)
	.align		4
.L_0:
        /*0004*/ 	.word	index@(_Z14prefixSumNaivePiS_)
        /*0008*/ 	.word	0x0000000c


	//----- nvinfo : EIATTR_FRAME_SIZE
	.align		4
.L_1:
        /*000c*/ 	.byte	0x04, 0x11
        /*000e*/ 	.short	(.L_3 - .L_2)
	.align		4
.L_2:
        /*0010*/ 	.word	index@(_Z14prefixSumNaivePiS_)
        /*0014*/ 	.word	0x00000000


	//----- nvinfo : EIATTR_REGCOUNT
	.align		4
.L_3:
        /*0018*/ 	.byte	0x04, 0x2f
        /*001a*/ 	.short	(.L_5 - .L_4)
	.align		4
.L_4:
        /*001c*/ 	.word	index@(_Z11prefixSumWEPiS_)
        /*0020*/ 	.word	0x00000010


	//----- nvinfo : EIATTR_FRAME_SIZE
	.align		4
.L_5:
        /*0024*/ 	.byte	0x04, 0x11
        /*0026*/ 	.short	(.L_7 - .L_6)
	.align		4
.L_6:
        /*0028*/ 	.word	index@(_Z11prefixSumWEPiS_)
        /*002c*/ 	.word	0x00000000


	//----- nvinfo : EIATTR_MIN_STACK_SIZE
	.align		4
.L_7:
        /*0030*/ 	.byte	0x04, 0x12
        /*0032*/ 	.short	(.L_9 - .L_8)
	.align		4
.L_8:
        /*0034*/ 	.word	index@(_Z11prefixSumWEPiS_)
        /*0038*/ 	.word	0x00000000


	//----- nvinfo : EIATTR_MIN_STACK_SIZE
	.align		4
.L_9:
        /*003c*/ 	.byte	0x04, 0x12
        /*003e*/ 	.short	(.L_11 - .L_10)
	.align		4
.L_10:
        /*0040*/ 	.word	index@(_Z14prefixSumNaivePiS_)
        /*0044*/ 	.word	0x00000000
.L_11:


//--------------------- .nv.compat                --------------------------
	.section	.nv.compat,"",@"SHT_CUDA_COMPAT_INFO"
	.align	4
        /*0000*/ 	.byte	0x02, 0x09, 0x00, 0x00, 0x02, 0x02, 0x01, 0x00, 0x02, 0x05, 0x05, 0x00, 0x03, 0x07, 0x01, 0x01
        /*0010*/ 	.byte	0x02, 0x03, 0x00, 0x00, 0x02, 0x06, 0x01, 0x00, 0x04, 0x0b, 0x08, 0x00, 0x09, 0x00, 0x00, 0x00
        /*0020*/ 	.byte	0x00, 0x00, 0x00, 0x00


//--------------------- .nv.info._Z11prefixSumWEPiS_ --------------------------
	.section	.nv.info._Z11prefixSumWEPiS_,"",@"SHT_CUDA_INFO"
	.sectionflags	@""
	.align	4


	//----- nvinfo : EIATTR_CUDA_API_VERSION
	.align		4
        /*0000*/ 	.byte	0x04, 0x37
        /*0002*/ 	.short	(.L_13 - .L_12)
.L_12:
        /*0004*/ 	.word	0x00000082


	//----- nvinfo : EIATTR_KPARAM_INFO
	.align		4
.L_13:
        /*0008*/ 	.byte	0x04, 0x17
        /*000a*/ 	.short	(.L_15 - .L_14)
.L_14:
        /*000c*/ 	.word	0x00000000
        /*0010*/ 	.short	0x0001
        /*0012*/ 	.short	0x0008
        /*0014*/ 	.byte	0x00, 0xf5, 0x21, 0x00


	//----- nvinfo : EIATTR_KPARAM_INFO
	.align		4
.L_15:
        /*0018*/ 	.byte	0x04, 0x17
        /*001a*/ 	.short	(.L_17 - .L_16)
.L_16:
        /*001c*/ 	.word	0x00000000
        /*0020*/ 	.short	0x0000
        /*0022*/ 	.short	0x0000
        /*0024*/ 	.byte	0x00, 0xf5, 0x21, 0x00


	//----- nvinfo : EIATTR_SPARSE_MMA_MASK
	.align		4
.L_17:
        /*0028*/ 	.byte	0x03, 0x50
        /*002a*/ 	.short	0x0000


	//----- nvinfo : EIATTR_MAXREG_COUNT
	.align		4
        /*002c*/ 	.byte	0x03, 0x1b
        /*002e*/ 	.short	0x00ff


	//----- nvinfo : EIATTR_NUM_BARRIERS
	.align		4
        /*0030*/ 	.byte	0x02, 0x4c
        /*0032*/ 	.byte	0x01
	.zero		1


	//----- nvinfo : EIATTR_MERCURY_ISA_VERSION
	.align		4
        /*0034*/ 	.byte	0x03, 0x5f
        /*0036*/ 	.short	0x0101


	//----- nvinfo : EIATTR_VRC_CTA_INIT_COUNT
	.align		4
        /*0038*/ 	.byte	0x02, 0x4a
	.zero		1
	.zero		1


	//----- nvinfo : EIATTR_EXIT_INSTR_OFFSETS
	.align		4
        /*003c*/ 	.byte	0x04, 0x1c
        /*003e*/ 	.short	(.L_19 - .L_18)


	//   ....[0]....
.L_18:
        /*0040*/ 	.word	0x00000540


	//   ....[1]....
        /*0044*/ 	.word	0x00000590


	//----- nvinfo : EIATTR_CBANK_PARAM_SIZE
	.align		4
.L_19:
        /*0048*/ 	.byte	0x03, 0x19
        /*004a*/ 	.short	0x0010


	//----- nvinfo : EIATTR_PARAM_CBANK
	.align		4
        /*004c*/ 	.byte	0x04, 0x0a
        /*004e*/ 	.short	(.L_21 - .L_20)
	.align		4
.L_20:
        /*0050*/ 	.word	index@(.nv.constant0._Z11prefixSumWEPiS_)
        /*0054*/ 	.short	0x0380
        /*0056*/ 	.short	0x0010


	//----- nvinfo : EIATTR_SW_WAR
	.align		4
.L_21:
        /*0058*/ 	.byte	0x04, 0x36
        /*005a*/ 	.short	(.L_23 - .L_22)
.L_22:
        /*005c*/ 	.word	0x00000008
.L_23:


//--------------------- .nv.info._Z14prefixSumNaivePiS_ --------------------------
	.section	.nv.info._Z14prefixSumNaivePiS_,"",@"SHT_CUDA_INFO"
	.sectionflags	@""
	.align	4


	//----- nvinfo : EIATTR_CUDA_API_VERSION
	.align		4
        /*0000*/ 	.byte	0x04, 0x37
        /*0002*/ 	.short	(.L_25 - .L_24)
.L_24:
        /*0004*/ 	.word	0x00000082


	//----- nvinfo : EIATTR_KPARAM_INFO
	.align		4
.L_25:
        /*0008*/ 	.byte	0x04, 0x17
        /*000a*/ 	.short	(.L_27 - .L_26)
.L_26:
        /*000c*/ 	.word	0x00000000
        /*0010*/ 	.short	0x0001
        /*0012*/ 	.short	0x0008
        /*0014*/ 	.byte	0x00, 0xf5, 0x21, 0x00


	//----- nvinfo : EIATTR_KPARAM_INFO
	.align		4
.L_27:
        /*0018*/ 	.byte	0x04, 0x17
        /*001a*/ 	.short	(.L_29 - .L_28)
.L_28:
        /*001c*/ 	.word	0x00000000
        /*0020*/ 	.short	0x0000
        /*0022*/ 	.short	0x0000
        /*0024*/ 	.byte	0x00, 0xf5, 0x21, 0x00


	//----- nvinfo : EIATTR_SPARSE_MMA_MASK
	.align		4
.L_29:
        /*0028*/ 	.byte	0x03, 0x50
        /*002a*/ 	.short	0x0000


	//----- nvinfo : EIATTR_MAXREG_COUNT
	.align		4
        /*002c*/ 	.byte	0x03, 0x1b
        /*002e*/ 	.short	0x00ff


	//----- nvinfo : EIATTR_NUM_BARRIERS
	.align		4
        /*0030*/ 	.byte	0x02, 0x4c
        /*0032*/ 	.byte	0x01
	.zero		1


	//----- nvinfo : EIATTR_MERCURY_ISA_VERSION
	.align		4
        /*0034*/ 	.byte	0x03, 0x5f
        /*0036*/ 	.short	0x0101


	//----- nvinfo : EIATTR_VRC_CTA_INIT_COUNT
	.align		4
        /*0038*/ 	.byte	0x02, 0x4a
	.zero		1
	.zero		1


	//----- nvinfo : EIATTR_EXIT_INSTR_OFFSETS
	.align		4
        /*003c*/ 	.byte	0x04, 0x1c
        /*003e*/ 	.short	(.L_31 - .L_30)


	//   ....[0]....
.L_30:
        /*0040*/ 	.word	0x000002d0


	//   ....[1]....
        /*0044*/ 	.word	0x00000320


	//----- nvinfo : EIATTR_CBANK_PARAM_SIZE
	.align		4
.L_31:
        /*0048*/ 	.byte	0x03, 0x19
        /*004a*/ 	.short	0x0010


	//----- nvinfo : EIATTR_PARAM_CBANK
	.align		4
        /*004c*/ 	.byte	0x04, 0x0a
        /*004e*/ 	.short	(.L_33 - .L_32)
	.align		4
.L_32:
        /*0050*/ 	.word	index@(.nv.constant0._Z14prefixSumNaivePiS_)
        /*0054*/ 	.short	0x0380
        /*0056*/ 	.short	0x0010


	//----- nvinfo : EIATTR_SW_WAR
	.align		4
.L_33:
        /*0058*/ 	.byte	0x04, 0x36
        /*005a*/ 	.short	(.L_35 - .L_34)
.L_34:
        /*005c*/ 	.word	0x00000008
.L_35:


//--------------------- .nv.callgraph             --------------------------
	.section	.nv.callgraph,"",@"SHT_CUDA_CALLGRAPH"
	.align	4
	.sectionentsize	8
	.align		4
        /*0000*/ 	.word	0x00000000
	.align		4
        /*0004*/ 	.word	0xffffffff
	.align		4
        /*0008*/ 	.word	0x00000000
	.align		4
        /*000c*/ 	.word	0xfffffffe
	.align		4
        /*0010*/ 	.word	0x00000000
	.align		4
        /*0014*/ 	.word	0xfffffffd
	.align		4
        /*0018*/ 	.word	0x00000000
	.align		4
        /*001c*/ 	.word	0xfffffffc


//--------------------- .text._Z11prefixSumWEPiS_ --------------------------
	.section	.text._Z11prefixSumWEPiS_,"ax",@progbits
	.align	128
        .global         _Z11prefixSumWEPiS_
        .type           _Z11prefixSumWEPiS_,@function
        .size           _Z11prefixSumWEPiS_,(.L_x_2 - _Z11prefixSumWEPiS_)
        .other          _Z11prefixSumWEPiS_,@"STO_CUDA_ENTRY STV_DEFAULT"
_Z11prefixSumWEPiS_:
.text._Z11prefixSumWEPiS_:
[----:B------:R-:W-:Y:S01]  /*0000*/  LDC R1, c[0x0][0x37c] ;  /* 0x0000df00ff017b82 */ /* 0x000fe20000000800 */
[----:B------:R-:W0:Y:S07]  /*0010*/  S2R R2, SR_TID.X ;  /* 0x0000000000027919 */ /* 0x000e2e0000002100 */
[----:B------:R-:W0:Y:S01]  /*0020*/  S2UR UR4, SR_CTAID.X ;  /* 0x00000000000479c3 */ /* 0x000e220000002500 */
[----:B------:R-:W1:Y:S07]  /*0030*/  LDCU.64 UR6, c[0x0][0x358] ;  /* 0x00006b00ff0677ac */ /* 0x000e6e0008000a00 */
[----:B------:R-:W0:Y:S02]  /*0040*/  LDC R13, c[0x0][0x360] ;  /* 0x0000d800ff0d7b82 */ /* 0x000e240000000800 */
[----:B0-----:R-:W-:-:S05]  /*0050*/  IMAD R0, R13, UR4, R2 ;  /* 0x000000040d007c24 */ /* 0x001fca000f8e0202 */
[----:B------:R-:W-:-:S13]  /*0060*/  ISETP.GT.AND P0, PT, R0, 0x1f, PT ;  /* 0x0000001f0000780c */ /* 0x000fda0003f04270 */
[----:B------:R-:W0:Y:S02]  /*0070*/  @!P0 LDC.64 R6, c[0x0][0x380] ;  /* 0x0000e000ff068b82 */ /* 0x000e240000000a00 */
[----:B0-----:R-:W-:-:S06]  /*0080*/  @!P0 IMAD.WIDE R6, R0, 0x4, R6 ;  /* 0x0000000400068825 */ /* 0x001fcc00078e0206 */
[----:B-1----:R0:W2:Y:S01]  /*0090*/  @!P0 LDG.E R6, desc[UR6][R6.64] ;  /* 0x0000000606068981 */ /* 0x0020a2000c1e1900 */
[----:B------:R-:W1:Y:S01]  /*00a0*/  S2UR UR5, SR_CgaCtaId ;  /* 0x00000000000579c3 */ /* 0x000e620000008800 */
[----:B------:R-:W-:Y:S01]  /*00b0*/  UMOV UR4, 0x400 ;  /* 0x0000040000047882 */ /* 0x000fe20000000000 */
[C---:B------:R-:W-:Y:S02]  /*00c0*/  ISETP.GT.U32.AND P1, PT, R2.reuse, 0xf, PT ;  /* 0x0000000f0200780c */ /* 0x040fe40003f24070 */
[C---:B------:R-:W-:Y:S02]  /*00d0*/  ISETP.GT.U32.AND P2, PT, R2.reuse, 0x7, PT ;  /* 0x000000070200780c */ /* 0x040fe40003f44070 */
[C---:B------:R-:W-:Y:S02]  /*00e0*/  ISETP.GT.U32.AND P3, PT, R2.reuse, 0x3, PT ;  /* 0x000000030200780c */ /* 0x040fe40003f64070 */
[C---:B------:R-:W-:Y:S02]  /*00f0*/  ISETP.GT.U32.AND P4, PT, R2.reuse, 0x1, PT ;  /* 0x000000010200780c */ /* 0x040fe40003f84070 */
[----:B------:R-:W-:-:S07]  /*0100*/  ISETP.NE.AND P5, PT, R2, RZ, PT ;  /* 0x000000ff0200720c */ /* 0x000fce0003fa5270 */
[C---:B0-----:R-:W-:Y:S02]  /*0110*/  @!P2 LEA R7, R2.reuse, 0x10, 0x4 ;  /* 0x000000100207a811 */ /* 0x041fe400078e20ff */
[----:B------:R-:W-:Y:S01]  /*0120*/  @!P3 LEA R12, R2, 0x20, 0x5 ;  /* 0x00000020020cb811 */ /* 0x000fe200078e28ff */
[----:B-1----:R-:W-:-:S06]  /*0130*/  ULEA UR4, UR5, UR4, 0x18 ;  /* 0x0000000405047291 */ /* 0x002fcc000f8ec0ff */
[----:B------:R-:W-:-:S05]  /*0140*/  LEA R3, R2, UR4, 0x2 ;  /* 0x0000000402037c11 */ /* 0x000fca000f8e10ff */
[C---:B------:R-:W-:Y:S01]  /*0150*/  IMAD R4, R2.reuse, 0x4, R3 ;  /* 0x0000000402047824 */ /* 0x040fe200078e0203 */
[----:B--2---:R0:W-:Y:S01]  /*0160*/  @!P0 STS [R3], R6 ;  /* 0x0000000603008388 */ /* 0x0041e20000000800 */
[----:B------:R-:W-:Y:S01]  /*0170*/  BAR.SYNC.DEFER_BLOCKING 0x0 ;  /* 0x0000000000007b1d */ /* 0x000fe20000010000 */
[----:B0-----:R-:W-:-:S05]  /*0180*/  @!P3 LEA R6, R2, 0x20, 0x5 ;  /* 0x000000200206b811 */ /* 0x001fca00078e28ff */
[----:B------:R-:W-:Y:S04]  /*0190*/  @!P1 LDS R5, [R4] ;  /* 0x0000000004059984 */ /* 0x000fe80000000800 */
[----:B------:R-:W0:Y:S02]  /*01a0*/  @!P1 LDS R8, [R4+0x4] ;  /* 0x0000040004089984 */ /* 0x000e240000000800 */
[----:B0-----:R-:W-:-:S05]  /*01b0*/  @!P1 IMAD.IADD R5, R5, 0x1, R8 ;  /* 0x0000000105059824 */ /* 0x001fca00078e0208 */
[----:B------:R0:W-:Y:S01]  /*01c0*/  @!P1 STS [R4+0x4], R5 ;  /* 0x0000040504009388 */ /* 0x0001e20000000800 */
[----:B------:R-:W-:Y:S01]  /*01d0*/  BAR.SYNC.DEFER_BLOCKING 0x0 ;  /* 0x0000000000007b1d */ /* 0x000fe20000010000 */
[----:B0-----:R-:W-:-:S05]  /*01e0*/  @!P4 LEA R5, R2, 0x40, 0x6 ;  /* 0x000000400205c811 */ /* 0x001fca00078e30ff */
[----:B------:R-:W-:Y:S04]  /*01f0*/  @!P2 LDS R8, [R7+UR4+-0xc] ;  /* 0xfffff4040708a984 */ /* 0x000fe80008000800 */
[----:B------:R-:W0:Y:S02]  /*0200*/  @!P2 LDS R9, [R7+UR4+-0x4] ;  /* 0xfffffc040709a984 */ /* 0x000e240008000800 */
[----:B0-----:R-:W-:-:S05]  /*0210*/  @!P2 IMAD.IADD R8, R8, 0x1, R9 ;  /* 0x000000010808a824 */ /* 0x001fca00078e0209 */
[----:B------:R-:W-:Y:S01]  /*0220*/  @!P2 STS [R7+UR4+-0x4], R8 ;  /* 0xfffffc080700a988 */ /* 0x000fe20008000804 */
[----:B------:R-:W-:Y:S06]  /*0230*/  BAR.SYNC.DEFER_BLOCKING 0x0 ;  /* 0x0000000000007b1d */ /* 0x000fec0000010000 */
[----:B------:R-:W-:Y:S04]  /*0240*/  @!P3 LDS R9, [R6+UR4+-0x14] ;  /* 0xffffec040609b984 */ /* 0x000fe80008000800 */
[----:B------:R-:W0:Y:S02]  /*0250*/  @!P3 LDS R10, [R6+UR4+-0x4] ;  /* 0xfffffc04060ab984 */ /* 0x000e240008000800 */
[----:B0-----:R-:W-:-:S05]  /*0260*/  @!P3 IMAD.IADD R9, R9, 0x1, R10 ;  /* 0x000000010909b824 */ /* 0x001fca00078e020a */
[----:B------:R0:W-:Y:S01]  /*0270*/  @!P3 STS [R6+UR4+-0x4], R9 ;  /* 0xfffffc090600b988 */ /* 0x0001e20008000804 */
[----:B------:R-:W-:Y:S01]  /*0280*/  BAR.SYNC.DEFER_BLOCKING 0x0 ;  /* 0x0000000000007b1d */ /* 0x000fe20000010000 */
[----:B0-----:R-:W-:Y:S02]  /*0290*/  @!P5 LEA R6, R13, UR4, 0x2 ;  /* 0x000000040d06dc11 */ /* 0x001fe4000f8e10ff */
[----:B------:R-:W-:-:S03]  /*02a0*/  @!P2 LEA R13, R2, 0x10, 0x4 ;  /* 0x00000010020da811 */ /* 0x000fc600078e20ff */
[----:B------:R-:W-:Y:S04]  /*02b0*/  @!P4 LDS R10, [R5+UR4+-0x24] ;  /* 0xffffdc04050ac984 */ /* 0x000fe80008000800 */
[----:B------:R-:W0:Y:S02]  /*02c0*/  @!P4 LDS R11, [R5+UR4+-0x4] ;  /* 0xfffffc04050bc984 */ /* 0x000e240008000800 */
[----:B0-----:R-:W-:Y:S01]  /*02d0*/  @!P4 IMAD.IADD R10, R10, 0x1, R11 ;  /* 0x000000010a0ac824 */ /* 0x001fe200078e020b */
[----:B------:R-:W-:-:S04]  /*02e0*/  @!P4 LEA R11, R2, 0x40, 0x6 ;  /* 0x00000040020bc811 */ /* 0x000fc800078e30ff */
[----:B------:R-:W-:Y:S01]  /*02f0*/  @!P4 STS [R5+UR4+-0x4], R10 ;  /* 0xfffffc0a0500c988 */ /* 0x000fe20008000804 */
[----:B------:R-:W-:Y:S06]  /*0300*/  BAR.SYNC.DEFER_BLOCKING 0x0 ;  /* 0x0000000000007b1d */ /* 0x000fec0000010000 */
[----:B------:R-:W-:Y:S04]  /*0310*/  @!P5 LDS R7, [UR4+0x3c] ;  /* 0x00003c04ff07d984 */ /* 0x000fe80008000800 */
[----:B------:R-:W0:Y:S02]  /*0320*/  @!P5 LDS R8, [UR4+0x7c] ;  /* 0x00007c04ff08d984 */ /* 0x000e240008000800 */
[----:B0-----:R-:W-:-:S05]  /*0330*/  @!P5 IMAD.IADD R7, R7, 0x1, R8 ;  /* 0x000000010707d824 */ /* 0x001fca00078e0208 */
[----:B------:R-:W-:Y:S04]  /*0340*/  @!P5 STS [UR4+0x7c], R7 ;  /* 0x00007c07ff00d988 */ /* 0x000fe80008000804 */
[----:B------:R-:W-:Y:S01]  /*0350*/  @!P5 STS [R6+-0x4], RZ ;  /* 0xfffffcff0600d388 */ /* 0x000fe20000000800 */
[----:B------:R-:W-:Y:S06]  /*0360*/  BAR.SYNC.DEFER_BLOCKING 0x0 ;  /* 0x0000000000007b1d */ /* 0x000fec0000010000 */
[----:B------:R-:W0:Y:S04]  /*0370*/  @!P5 LDS R8, [UR4+0x7c] ;  /* 0x00007c04ff08d984 */ /* 0x000e280008000800 */
[----:B------:R-:W1:Y:S04]  /*0380*/  @!P5 LDS R9, [UR4+0x3c] ;  /* 0x00003c04ff09d984 */ /* 0x000e680008000800 */
[----:B0-----:R-:W-:Y:S01]  /*0390*/  @!P5 STS [UR4+0x3c], R8 ;  /* 0x00003c08ff00d988 */ /* 0x001fe20008000804 */
[----:B-1----:R-:W-:-:S05]  /*03a0*/  @!P5 IMAD.IADD R9, R8, 0x1, R9 ;  /* 0x000000010809d824 */ /* 0x002fca00078e0209 */
[----:B------:R-:W-:Y:S01]  /*03b0*/  @!P5 STS [UR4+0x7c], R9 ;  /* 0x00007c09ff00d988 */ /* 0x000fe20008000804 */
[----:B------:R-:W-:Y:S06]  /*03c0*/  BAR.SYNC.DEFER_BLOCKING 0x0 ;  /* 0x0000000000007b1d */ /* 0x000fec0000010000 */
[----:B------:R-:W0:Y:S04]  /*03d0*/  @!P4 LDS R5, [R11+UR4+-0x4] ;  /* 0xfffffc040b05c984 */ /* 0x000e280008000800 */
[----:B------:R-:W1:Y:S04]  /*03e0*/  @!P4 LDS R10, [R11+UR4+-0x24] ;  /* 0xffffdc040b0ac984 */ /* 0x000e680008000800 */
[----:B0-----:R-:W-:Y:S01]  /*03f0*/  @!P4 STS [R11+UR4+-0x24], R5 ;  /* 0xffffdc050b00c988 */ /* 0x001fe20008000804 */
[----:B-1----:R-:W-:-:S05]  /*0400*/  @!P4 IMAD.IADD R10, R5, 0x1, R10 ;  /* 0x00000001050ac824 */ /* 0x002fca00078e020a */
[----:B------:R-:W-:Y:S01]  /*0410*/  @!P4 STS [R11+UR4+-0x4], R10 ;  /* 0xfffffc0a0b00c988 */ /* 0x000fe20008000804 */
[----:B------:R-:W-:Y:S06]  /*0420*/  BAR.SYNC.DEFER_BLOCKING 0x0 ;  /* 0x0000000000007b1d */ /* 0x000fec0000010000 */
[----:B------:R-:W0:Y:S04]  /*0430*/  @!P3 LDS R6, [R12+UR4+-0x4] ;  /* 0xfffffc040c06b984 */ /* 0x000e280008000800 */
[----:B------:R-:W1:Y:S04]  /*0440*/  @!P3 LDS R7, [R12+UR4+-0x14] ;  /* 0xffffec040c07b984 */ /* 0x000e680008000800 */
[----:B0-----:R-:W-:Y:S01]  /*0450*/  @!P3 STS [R12+UR4+-0x14], R6 ;  /* 0xffffec060c00b988 */ /* 0x001fe20008000804 */
[----:B-1----:R-:W-:-:S05]  /*0460*/  @!P3 IMAD.IADD R7, R6, 0x1, R7 ;  /* 0x000000010607b824 */ /* 0x002fca00078e0207 */
[----:B------:R-:W-:Y:S01]  /*0470*/  @!P3 STS [R12+UR4+-0x4], R7 ;  /* 0xfffffc070c00b988 */ /* 0x000fe20008000804 */
[----:B------:R-:W-:Y:S06]  /*0480*/  BAR.SYNC.DEFER_BLOCKING 0x0 ;  /* 0x0000000000007b1d */ /* 0x000fec0000010000 */
[----:B------:R-:W-:Y:S04]  /*0490*/  @!P2 LDS R9, [R13+UR4+-0xc] ;  /* 0xfffff4040d09a984 */ /* 0x000fe80008000800 */
[----:B------:R-:W0:Y:S02]  /*04a0*/  @!P2 LDS R2, [R13+UR4+-0x4] ;  /* 0xfffffc040d02a984 */ /* 0x000e240008000800 */
[----:B0-----:R-:W-:-:S02]  /*04b0*/  @!P2 IMAD.IADD R5, R2, 0x1, R9 ;  /* 0x000000010205a824 */ /* 0x001fc400078e0209 */
[----:B------:R-:W-:Y:S04]  /*04c0*/  @!P2 STS [R13+UR4+-0xc], R2 ;  /* 0xfffff4020d00a988 */ /* 0x000fe80008000804 */
[----:B------:R-:W-:Y:S01]  /*04d0*/  @!P2 STS [R13+UR4+-0x4], R5 ;  /* 0xfffffc050d00a988 */ /* 0x000fe20008000804 */
[----:B------:R-:W-:Y:S06]  /*04e0*/  BAR.SYNC.DEFER_BLOCKING 0x0 ;  /* 0x0000000000007b1d */ /* 0x000fec0000010000 */
[----:B------:R-:W0:Y:S04]  /*04f0*/  @!P1 LDS R9, [R4+0x4] ;  /* 0x0000040004099984 */ /* 0x000e280000000800 */
[----:B------:R-:W1:Y:S04]  /*0500*/  @!P1 LDS R8, [R4] ;  /* 0x0000000004089984 */ /* 0x000e680000000800 */
[----:B0-----:R0:W-:Y:S01]  /*0510*/  @!P1 STS [R4], R9 ;  /* 0x0000000904009388 */ /* 0x0011e20000000800 */
[----:B-1----:R-:W-:-:S05]  /*0520*/  @!P1 IMAD.IADD R11, R9, 0x1, R8 ;  /* 0x00000001090b9824 */ /* 0x002fca00078e0208 */
[----:B------:R0:W-:Y:S01]  /*0530*/  @!P1 STS [R4+0x4], R11 ;  /* 0x0000040b04009388 */ /* 0x0001e20000000800 */
[----:B------:R-:W-:Y:S05]  /*0540*/  @P0 EXIT ;  /* 0x000000000000094d */ /* 0x000fea0003800000 */
[----:B------:R-:W1:Y:S01]  /*0550*/  LDS R3, [R3] ;  /* 0x0000000003037984 */ /* 0x000e620000000800 */
[----:B0-----:R-:W0:Y:S02]  /*0560*/  LDC.64 R4, c[0x0][0x388] ;  /* 0x0000e200ff047b82 */ /* 0x001e240000000a00 */
[----:B0-----:R-:W-:-:S05]  /*0570*/  IMAD.WIDE R4, R0, 0x4, R4 ;  /* 0x0000000400047825 */ /* 0x001fca00078e0204 */
[----:B-1----:R-:W-:Y:S01]  /*0580*/  STG.E desc[UR6][R4.64], R3 ;  /* 0x0000000304007986 */ /* 0x002fe2000c101906 */
[----:B------:R-:W-:Y:S05]  /*0590*/  EXIT ;  /* 0x000000000000794d */ /* 0x000fea0003800000 */
.L_x_0:
[----:B------:R-:W-:-:S00]  /*05a0*/  BRA `(.L_x_0) ;  /* 0xfffffffc00fc7947 */ /* 0x000fc0000383ffff */
[----:B------:R-:W-:-:S00]  /*05b0*/  NOP ;  /* 0x0000000000007918 */ /* 0x000fc00000000000 */
        /* <DEDUP_REMOVED lines=12> */
.L_x_2:


//--------------------- .text._Z14prefixSumNaivePiS_ --------------------------
	.section	.text._Z14prefixSumNaivePiS_,"ax",@progbits
	.align	128
        .global         _Z14prefixSumNaivePiS_
        .type           _Z14prefixSumNaivePiS_,@function
        .size           _Z14prefixSumNaivePiS_,(.L_x_3 - _Z14prefixSumNaivePiS_)
        .other          _Z14prefixSumNaivePiS_,@"STO_CUDA_ENTRY STV_DEFAULT"
_Z14prefixSumNaivePiS_:
.text._Z14prefixSumNaivePiS_:
        /* <DEDUP_REMOVED lines=9> */
[----:B-1----:R-:W2:Y:S01]  /*0090*/  @!P0 LDG.E R3, desc[UR6][R2.64] ;  /* 0x0000000602038981 */ /* 0x002ea2000c1e1900 */
[----:B------:R-:W0:Y:S01]  /*00a0*/  S2UR UR5, SR_CgaCtaId ;  /* 0x00000000000579c3 */ /* 0x000e220000008800 */
[----:B------:R-:W-:Y:S01]  /*00b0*/  UMOV UR4, 0x400 ;  /* 0x0000040000047882 */ /* 0x000fe20000000000 */
[C---:B------:R-:W-:Y:S02]  /*00c0*/  ISETP.NE.AND P1, PT, R6.reuse, RZ, PT ;  /* 0x000000ff0600720c */ /* 0x040fe40003f25270 */
[----:B------:R-:W-:Y:S01]  /*00d0*/  ISETP.GE.U32.AND P2, PT, R6, 0x2, PT ;  /* 0x000000020600780c */ /* 0x000fe20003f46070 */
[----:B0-----:R-:W-:-:S06]  /*00e0*/  ULEA UR4, UR5, UR4, 0x18 ;  /* 0x0000000405047291 */ /* 0x001fcc000f8ec0ff */
[----:B------:R-:W-:-:S05]  /*00f0*/  LEA R0, R6, UR4, 0x2 ;  /* 0x0000000406007c11 */ /* 0x000fca000f8e10ff */
[----:B--2---:R-:W-:Y:S01]  /*0100*/  @!P0 STS [R0], R3 ;  /* 0x0000000300008388 */ /* 0x004fe20000000800 */
[----:B------:R-:W-:Y:S06]  /*0110*/  BAR.SYNC.DEFER_BLOCKING 0x0 ;  /* 0x0000000000007b1d */ /* 0x000fec0000010000 */
[----:B------:R-:W-:Y:S04]  /*0120*/  @P1 LDS R4, [R0+-0x4] ;  /* 0xfffffc0000041984 */ /* 0x000fe80000000800 */
[----:B------:R-:W0:Y:S02]  /*0130*/  @P1 LDS R7, [R0] ;  /* 0x0000000000071984 */ /* 0x000e240000000800 */
[----:B0-----:R-:W-:-:S05]  /*0140*/  @P1 IMAD.IADD R7, R4, 0x1, R7 ;  /* 0x0000000104071824 */ /* 0x001fca00078e0207 */
[----:B------:R-:W-:Y:S01]  /*0150*/  @P1 STS [R0], R7 ;  /* 0x0000000700001388 */ /* 0x000fe20000000800 */
[----:B------:R-:W-:Y:S01]  /*0160*/  BAR.SYNC.DEFER_BLOCKING 0x0 ;  /* 0x0000000000007b1d */ /* 0x000fe20000010000 */
[----:B------:R-:W-:-:S05]  /*0170*/  ISETP.GE.U32.AND P1, PT, R6, 0x4, PT ;  /* 0x000000040600780c */ /* 0x000fca0003f26070 */
        /* <DEDUP_REMOVED lines=8> */
[----:B0-----:R-:W-:-:S05]  /*0200*/  @P1 IADD3 R3, PT, PT, R2, R3, RZ ;  /* 0x0000000302031210 */ /* 0x001fca0007ffe0ff */
[----:B------:R-:W-:Y:S01]  /*0210*/  @P1 STS [R0], R3 ;  /* 0x0000000300001388 */ /* 0x000fe20000000800 */
[----:B------:R-:W-:Y:S01]  /*0220*/  BAR.SYNC.DEFER_BLOCKING 0x0 ;  /* 0x0000000000007b1d */ /* 0x000fe20000010000 */
[----:B------:R-:W-:-:S05]  /*0230*/  ISETP.GE.U32.AND P1, PT, R6, 0x10, PT ;  /* 0x000000100600780c */ /* 0x000fca0003f26070 */
[----:B------:R-:W-:Y:S04]  /*0240*/  @P2 LDS R2, [R0+-0x20] ;  /* 0xffffe00000022984 */ /* 0x000fe80000000800 */
[----:B------:R-:W0:Y:S02]  /*0250*/  @P2 LDS R7, [R0] ;  /* 0x0000000000072984 */ /* 0x000e240000000800 */
[----:B0-----:R-:W-:-:S05]  /*0260*/  @P2 IMAD.IADD R7, R2, 0x1, R7 ;  /* 0x0000000102072824 */ /* 0x001fca00078e0207 */
[----:B------:R-:W-:Y:S01]  /*0270*/  @P2 STS [R0], R7 ;  /* 0x0000000700002388 */ /* 0x000fe20000000800 */
[----:B------:R-:W-:Y:S06]  /*0280*/  BAR.SYNC.DEFER_BLOCKING 0x0 ;  /* 0x0000000000007b1d */ /* 0x000fec0000010000 */
[----:B------:R-:W-:Y:S04]  /*0290*/  @P1 LDS R2, [R0+-0x40] ;  /* 0xffffc00000021984 */ /* 0x000fe80000000800 */
[----:B------:R-:W0:Y:S02]  /*02a0*/  @P1 LDS R9, [R0] ;  /* 0x0000000000091984 */ /* 0x000e240000000800 */
[----:B0-----:R-:W-:-:S05]  /*02b0*/  @P1 IADD3 R9, PT, PT, R2, R9, RZ ;  /* 0x0000000902091210 */ /* 0x001fca0007ffe0ff */
[----:B------:R0:W-:Y:S01]  /*02c0*/  @P1 STS [R0], R9 ;  /* 0x0000000900001388 */ /* 0x0001e20000000800 */
[----:B------:R-:W-:Y:S05]  /*02d0*/  @P0 EXIT ;  /* 0x000000000000094d */ /* 0x000fea0003800000 */
[----:B------:R-:W1:Y:S01]  /*02e0*/  LDS R7, [R0] ;  /* 0x0000000000077984 */ /* 0x000e620000000800 */
[----:B------:R-:W2:Y:S02]  /*02f0*/  LDC.64 R2, c[0x0][0x388] ;  /* 0x0000e200ff027b82 */ /* 0x000ea40000000a00 */
[----:B--2---:R-:W-:-:S05]  /*0300*/  IMAD.WIDE R2, R5, 0x4, R2 ;  /* 0x0000000405027825 */ /* 0x004fca00078e0202 */
[----:B-1----:R-:W-:Y:S01]  /*0310*/  STG.E desc[UR6][R2.64], R7 ;  /* 0x0000000702007986 */ /* 0x002fe2000c101906 */
[----:B------:R-:W-:Y:S05]  /*0320*/  EXIT ;  /* 0x000000000000794d */ /* 0x000fea0003800000 */
.L_x_1:
        /* <DEDUP_REMOVED lines=13> */
.L_x_3:


//--------------------- .nv.shared._Z11prefixSumWEPiS_ --------------------------
	.section	.nv.shared._Z11prefixSumWEPiS_,"aw",@nobits
	.sectionflags	@""
	.align	4
.nv.shared._Z11prefixSumWEPiS_:
	.zero		1152


//--------------------- .nv.shared.reserved.0     --------------------------
	.section	.nv.shared.reserved.0,"aw",@nobits
	.weak		__nv_reservedSMEM_offset_0_alias
	.size		__nv_reservedSMEM_offset_0_alias, 0, 64
	.other		__nv_reservedSMEM_offset_0_alias,@"STO_CUDA_RESERVED_SHARED STV_DEFAULT"
__nv_reservedSMEM_offset_0_alias:
	.zero		0
	.zero		64


//--------------------- .nv.shared._Z14prefixSumNaivePiS_ --------------------------
	.section	.nv.shared._Z14prefixSumNaivePiS_,"aw",@nobits
	.sectionflags	@""
	.align	4
.nv.shared._Z14prefixSumNaivePiS_:
	.zero		1152


//--------------------- .nv.constant0._Z11prefixSumWEPiS_ --------------------------
	.section	.nv.constant0._Z11prefixSumWEPiS_,"a",@progbits
	.sectionflags	@""
	.align	4
.nv.constant0._Z11prefixSumWEPiS_:
	.zero		912


//--------------------- .nv.constant0._Z14prefixSumNaivePiS_ --------------------------
	.section	.nv.constant0._Z14prefixSumNaivePiS_,"a",@progbits
	.sectionflags	@""
	.align	4
.nv.constant0._Z14prefixSumNaivePiS_:
	.zero		912


//--------------------- SYMBOLS --------------------------

	.type		.nv.reservedSmem.offset0,@object
	.size		.nv.reservedSmem.offset0,0x4
	.type		.nv.reservedSmem.cap,@object
	.size		.nv.reservedSmem.cap,0x4
